	.version 3.1
	.target sm_20

        .global .u32 mem1;
        .global .u64 mem2;
        .global .u16 mem3;

	.entry main 
	{
           .reg .u64 a;
           .reg .u32 ilo, ihi;
           .reg .u16 slo, shi;
           

           ld.global.u32  ilo, [mem1];
           ld.global.u32  ihi, [mem1 + 16];
           mov.b64        a, {ilo, ihi};
           add.u64        a, a, 100;
           xor.b64        a, a, 33;
           mov.b64        {ilo, ihi}, a;
           st.global.u32  [mem1], ilo;
           st.global.u32  [mem1 + 64], ihi;

           ld.global.u16  slo, [mem3];
           ld.global.u16  shi, [mem3 + 4];
           mov.b32        ilo, {slo, shi};
           add.u32        ilo, ilo, 3;
           mov.b32        {shi, slo}, ilo;
           st.global.v2.u16  [mem3], {shi, slo};

           exit;
        }



// ===== COMPILED SASS (sm_100) =====

	.target	sm_100

	.elftype	@"ET_EXEC"


//--------------------- .note.nv.tkinfo           --------------------------
	.section	.note.nv.tkinfo,"",@"SHT_NOTE"
	.sectionflags	@"SHF_NOTE_NV_TKINFO"
	.tkinfo
        /*0018*/ 	.word	0x00000002
        /*0030*/ 	.string	""
        /*0030*/ 	.string	"ptxas"
        /*0030*/ 	.string	"Cuda compilation tools, release 13.0, V13.0.88"
        /*0030*/ 	.string	"Build cuda_13.0.r13.0/compiler.36424714_0"
        /*0030*/ 	.string	"-arch sm_100 "



//--------------------- .note.nv.cuinfo           --------------------------
	.section	.note.nv.cuinfo,"",@"SHT_NOTE"
	.sectionflags	@"SHF_NOTE_NV_CUINFO"
        /*0018*/ 	.short	0x0002
        /*001a*/ 	.short	0x0014
        /*001c*/ 	.short	0x0082
	.zero		2


//--------------------- .nv.info                  --------------------------
	.section	.nv.info,"",@"SHT_CUDA_INFO"
	.align	4


	//----- nvinfo : EIATTR_REGCOUNT
	.align		4
        /*0000*/ 	.byte	0x04, 0x2f
        /*0002*/ 	.short	(.L_4 - .L_3)
	.align		4
.L_3:
        /*0004*/ 	.word	index@(main)
        /*0008*/ 	.word	0x0000000e


	//----- nvinfo : EIATTR_FRAME_SIZE
	.align		4
.L_4:
        /*000c*/ 	.byte	0x04, 0x11
        /*000e*/ 	.short	(.L_6 - .L_5)
	.align		4
.L_5:
        /*0010*/ 	.word	index@(main)
        /*0014*/ 	.word	0x00000000


	//----- nvinfo : EIATTR_MIN_STACK_SIZE
	.align		4
.L_6:
        /*0018*/ 	.byte	0x04, 0x12
        /*001a*/ 	.short	(.L_8 - .L_7)
	.align		4
.L_7:
        /*001c*/ 	.word	index@(main)
        /*0020*/ 	.word	0x00000000
.L_8:


//--------------------- .nv.compat                --------------------------
	.section	.nv.compat,"",@"SHT_CUDA_COMPAT_INFO"
	.align	4
        /*0000*/ 	.byte	0x02, 0x09, 0x00, 0x00, 0x02, 0x02, 0x01, 0x00, 0x02, 0x05, 0x05, 0x00, 0x03, 0x07, 0x01, 0x01
        /*0010*/ 	.byte	0x02, 0x03, 0x00, 0x00, 0x02, 0x06, 0x01, 0x00, 0x04, 0x0b, 0x08, 0x00, 0x09, 0x00, 0x00, 0x00
        /*0020*/ 	.byte	0x00, 0x00, 0x00, 0x00


//--------------------- .nv.info.main             --------------------------
	.section	.nv.info.main,"",@"SHT_CUDA_INFO"
	.sectionflags	@""
	.align	4


	//----- nvinfo : EIATTR_CUDA_API_VERSION
	.align		4
        /*0000*/ 	.byte	0x04, 0x37
        /*0002*/ 	.short	(.L_10 - .L_9)
.L_9:
        /*0004*/ 	.word	0x00000082


	//----- nvinfo : EIATTR_SPARSE_MMA_MASK
	.align		4
.L_10:
        /*0008*/ 	.byte	0x03, 0x50
        /*000a*/ 	.short	0x0000


	//----- nvinfo : EIATTR_MAXREG_COUNT
	.align		4
        /*000c*/ 	.byte	0x03, 0x1b
        /*000e*/ 	.short	0x00ff


	//----- nvinfo : EIATTR_MERCURY_ISA_VERSION
	.align		4
        /*0010*/ 	.byte	0x03, 0x5f
        /*0012*/ 	.short	0x0101


	//----- nvinfo : EIATTR_VRC_CTA_INIT_COUNT
	.align		4
        /*0014*/ 	.byte	0x02, 0x4a
	.zero		1
	.zero		1


	//----- nvinfo : EIATTR_EXIT_INSTR_OFFSETS
	.align		4
        /*0018*/ 	.byte	0x04, 0x1c
        /*001a*/ 	.short	(.L_12 - .L_11)


	//   ....[0]....
.L_11:
        /*001c*/ 	.word	0x00000110


	//----- nvinfo : EIATTR_SW_WAR
	.align		4
.L_12:
        /*0020*/ 	.byte	0x04, 0x36
        /*0022*/ 	.short	(.L_14 - .L_13)
.L_13:
        /*0024*/ 	.word	0x00000008
.L_14:


//--------------------- .nv.callgraph             --------------------------
	.section	.nv.callgraph,"",@"SHT_CUDA_CALLGRAPH"
	.align	4
	.sectionentsize	8
	.align		4
        /*0000*/ 	.word	0x00000000
	.align		4
        /*0004*/ 	.word	0xffffffff
	.align		4
        /*0008*/ 	.word	0x00000000
	.align		4
        /*000c*/ 	.word	0xfffffffe
	.align		4
        /*0010*/ 	.word	0x00000000
	.align		4
        /*0014*/ 	.word	0xfffffffd
	.align		4
        /*0018*/ 	.word	0x00000000
	.align		4
        /*001c*/ 	.word	0xfffffffc


//--------------------- .nv.constant4             --------------------------
	.section	.nv.constant4,"a",@progbits
	.align	8
	.align		8
.nv.constant4:
        /*0000*/ 	.dword	mem1
	.align		8
        /*0008*/ 	.dword	mem2
	.align		8
        /*0010*/ 	.dword	mem3


//--------------------- .text.main                --------------------------
	.section	.text.main,"ax",@progbits
	.align	128
.text.main:
        .type           main,@function
        .size           main,(.L_x_1 - main)
        .other          main,@"STO_CUDA_ENTRY STV_DEFAULT"
main:
[----:B------:R-:W-:Y:S08]  /*0000*/  LDC R1, c[0x0][0x37c] ;  /* 0x0000df00ff017b82 */ /* 0x000ff00000000800 */
[----:B------:R-:W0:Y:S01]  /*0010*/  LDC.64 R2, c[0x4][RZ] ;  /* 0x01000000ff027b82 */ /* 0x000e220000000a00 */
[----:B------:R-:W0:Y:S02]  /*0020*/  LDCU.64 UR4, c[0x0][0x358] ;  /* 0x00006b00ff0477ac */ /* 0x000e240008000a00 */
[----:B0-----:R-:W2:Y:S04]  /*0030*/  LDG.E R0, desc[UR4][R2.64] ;  /* 0x0000000402007981 */ /* 0x001ea8000c1e1900 */
[----:B------:R-:W3:Y:S01]  /*0040*/  LDG.E R6, desc[UR4][R2.64+0x10] ;  /* 0x0000100402067981 */ /* 0x000ee2000c1e1900 */
[----:B------:R-:W0:Y:S01]  /*0050*/  LDC.64 R4, c[0x4][0x10] ;  /* 0x01000400ff047b82 */ /* 0x000e220000000a00 */
[----:B--2---:R-:W-:-:S04]  /*0060*/  IADD3 R0, P0, PT, R0, 0x64, RZ ;  /* 0x0000006400007810 */ /* 0x004fc80007f1e0ff */
[----:B------:R-:W-:Y:S01]  /*0070*/  LOP3.LUT R9, R0, 0x21, RZ, 0x3c, !PT ;  /* 0x0000002100097812 */ /* 0x000fe200078e3cff */
[----:B---3--:R-:W-:-:S04]  /*0080*/  IMAD.X R11, RZ, RZ, R6, P0 ;  /* 0x000000ffff0b7224 */ /* 0x008fc800000e0606 */
[----:B------:R-:W-:Y:S04]  /*0090*/  STG.E desc[UR4][R2.64], R9 ;  /* 0x0000000902007986 */ /* 0x000fe8000c101904 */
[----:B------:R1:W-:Y:S04]  /*00a0*/  STG.E desc[UR4][R2.64+0x40], R11 ;  /* 0x0000400b02007986 */ /* 0x0003e8000c101904 */
[----:B0-----:R-:W2:Y:S04]  /*00b0*/  LDG.E.U16 R0, desc[UR4][R4.64] ;  /* 0x0000000404007981 */ /* 0x001ea8000c1e1500 */
[----:B------:R-:W2:Y:S02]  /*00c0*/  LDG.E.U16 R7, desc[UR4][R4.64+0x4] ;  /* 0x0000040404077981 */ /* 0x000ea4000c1e1500 */
[----:B--2---:R-:W-:-:S05]  /*00d0*/  PRMT R0, R0, 0x5410, R7 ;  /* 0x0000541000007816 */ /* 0x004fca0000000007 */
[----:B------:R-:W-:-:S04]  /*00e0*/  VIADD R0, R0, 0x3 ;  /* 0x0000000300007836 */ /* 0x000fc80000000000 */
[----:B-1----:R-:W-:-:S05]  /*00f0*/  IMAD.MOV.U32 R3, RZ, RZ, R0 ;  /* 0x000000ffff037224 */ /* 0x002fca00078e0000 */
[----:B------:R-:W-:Y:S01]  /*0100*/  STG.E desc[UR4][R4.64], R3 ;  /* 0x0000000304007986 */ /* 0x000fe2000c101904 */
[----:B------:R-:W-:Y:S05]  /*0110*/  EXIT ;  /* 0x000000000000794d */ /* 0x000fea0003800000 */
.L_x_0:
[----:B------:R-:W-:-:S00]  /*0120*/  BRA `(.L_x_0) ;  /* 0xfffffffc00fc7947 */ /* 0x000fc0000383ffff */
[----:B------:R-:W-:-:S00]  /*0130*/  NOP ;  /* 0x0000000000007918 */ /* 0x000fc00000000000 */
        /* <DEDUP_REMOVED lines=12> */
.L_x_1:


//--------------------- .nv.shared.reserved.0     --------------------------
	.section	.nv.shared.reserved.0,"aw",@nobits
	.weak		__nv_reservedSMEM_offset_0_alias
	.size		__nv_reservedSMEM_offset_0_alias, 0, 64
	.other		__nv_reservedSMEM_offset_0_alias,@"STO_CUDA_RESERVED_SHARED STV_DEFAULT"
__nv_reservedSMEM_offset_0_alias:
	.zero		0
	.zero		64


//--------------------- .nv.global                --------------------------
	.section	.nv.global,"aw",@nobits
	.align	8
.nv.global:
	.type		mem2,@object
	.size		mem2,(mem1 - mem2)
mem2:
	.zero		8
	.type		mem1,@object
	.size		mem1,(mem3 - mem1)
mem1:
	.zero		4
	.type		mem3,@object
	.size		mem3,(.L_2 - mem3)
mem3:
	.zero		2
.L_2:


//--------------------- .nv.constant0.main        --------------------------
	.section	.nv.constant0.main,"a",@progbits
	.sectionflags	@""
	.align	4
.nv.constant0.main:
	.zero		896


//--------------------- SYMBOLS --------------------------

	.type		.nv.reservedSmem.offset0,@object
	.size		.nv.reservedSmem.offset0,0x4
